//
// Generated by NVIDIA NVVM Compiler
//
// Compiler Build ID: CL-36424714
// Cuda compilation tools, release 13.0, V13.0.88
// Based on NVVM 20.0.0
//

.version 9.0
.target sm_100
.address_size 64

	// .globl	_Z12sumReductionPiS_
// _ZZ12sumReductionPiS_E11partial_sum has been demoted

.visible .entry _Z12sumReductionPiS_(
	.param .u64 .ptr .align 1 _Z12sumReductionPiS__param_0,
	.param .u64 .ptr .align 1 _Z12sumReductionPiS__param_1
)
{
	.reg .pred 	%p<5>;
	.reg .b32 	%r<21>;
	.reg .b64 	%rd<9>;
	// demoted variable
	.shared .align 4 .b8 _ZZ12sumReductionPiS_E11partial_sum[1024];
	ld.param.u64 	%rd2, [_Z12sumReductionPiS__param_0];
	ld.param.u64 	%rd1, [_Z12sumReductionPiS__param_1];
	cvta.to.global.u64 	%rd3, %rd2;
	mov.u32 	%r1, %tid.x;
	mov.u32 	%r2, %ctaid.x;
	mov.u32 	%r3, %ntid.x;
	mad.lo.s32 	%r7, %r2, %r3, %r1;
	mul.wide.s32 	%rd4, %r7, 4;
	add.s64 	%rd5, %rd3, %rd4;
	ld.global.u32 	%r8, [%rd5];
	shl.b32 	%r9, %r1, 2;
	mov.u32 	%r10, _ZZ12sumReductionPiS_E11partial_sum;
	add.s32 	%r4, %r10, %r9;
	st.shared.u32 	[%r4], %r8;
	bar.sync 	0;
	setp.lt.u32 	%p1, %r3, 2;
	@%p1 bra 	$L__BB0_5;
	mov.b32 	%r20, 1;
$L__BB0_2:
	shl.b32 	%r6, %r20, 1;
	add.s32 	%r12, %r6, -1;
	and.b32  	%r13, %r12, %r1;
	setp.ne.s32 	%p2, %r13, 0;
	@%p2 bra 	$L__BB0_4;
	shl.b32 	%r14, %r20, 2;
	add.s32 	%r15, %r4, %r14;
	ld.shared.u32 	%r16, [%r15];
	ld.shared.u32 	%r17, [%r4];
	add.s32 	%r18, %r17, %r16;
	st.shared.u32 	[%r4], %r18;
$L__BB0_4:
	bar.sync 	0;
	setp.lt.u32 	%p3, %r6, %r3;
	mov.u32 	%r20, %r6;
	@%p3 bra 	$L__BB0_2;
$L__BB0_5:
	setp.ne.s32 	%p4, %r1, 0;
	@%p4 bra 	$L__BB0_7;
	ld.shared.u32 	%r19, [_ZZ12sumReductionPiS_E11partial_sum];
	cvta.to.global.u64 	%rd6, %rd1;
	mul.wide.u32 	%rd7, %r2, 4;
	add.s64 	%rd8, %rd6, %rd7;
	st.global.u32 	[%rd8], %r19;
$L__BB0_7:
	ret;

}


// ===== COMPILED SASS (sm_100) =====

	.target	sm_100

	.elftype	@"ET_EXEC"


//--------------------- .note.nv.tkinfo           --------------------------
	.section	.note.nv.tkinfo,"",@"SHT_NOTE"
	.sectionflags	@"SHF_NOTE_NV_TKINFO"
	.tkinfo
        /*0018*/ 	.word	0x00000002
        /*0030*/ 	.string	""
        /*0030*/ 	.string	"ptxas"
        /*0030*/ 	.string	"Cuda compilation tools, release 13.0, V13.0.88"
        /*0030*/ 	.string	"Build cuda_13.0.r13.0/compiler.36424714_0"
        /*0030*/ 	.string	"-arch sm_100 -m 64 "



//--------------------- .note.nv.cuinfo           --------------------------
	.section	.note.nv.cuinfo,"",@"SHT_NOTE"
	.sectionflags	@"SHF_NOTE_NV_CUINFO"
        /*0018*/ 	.short	0x0002
        /*001a*/ 	.short	0x0064
        /*001c*/ 	.short	0x0082
	.zero		2


//--------------------- .nv.info                  --------------------------
	.section	.nv.info,"",@"SHT_CUDA_INFO"
	.align	4


	//----- nvinfo : EIATTR_REGCOUNT
	.align		4
        /*0000*/ 	.byte	0x04, 0x2f
        /*0002*/ 	.short	(.L_1 - .L_0)
	.align		4
.L_0:
        /*0004*/ 	.word	index@(_Z12sumReductionPiS_)
        /*0008*/ 	.word	0x0000000b


	//----- nvinfo : EIATTR_FRAME_SIZE
	.align		4
.L_1:
        /*000c*/ 	.byte	0x04, 0x11
        /*000e*/ 	.short	(.L_3 - .L_2)
	.align		4
.L_2:
        /*0010*/ 	.word	index@(_Z12sumReductionPiS_)
        /*0014*/ 	.word	0x00000000


	//----- nvinfo : EIATTR_MIN_STACK_SIZE
	.align		4
.L_3:
        /*0018*/ 	.byte	0x04, 0x12
        /*001a*/ 	.short	(.L_5 - .L_4)
	.align		4
.L_4:
        /*001c*/ 	.word	index@(_Z12sumReductionPiS_)
        /*0020*/ 	.word	0x00000000
.L_5:


//--------------------- .nv.compat                --------------------------
	.section	.nv.compat,"",@"SHT_CUDA_COMPAT_INFO"
	.align	4
        /*0000*/ 	.byte	0x02, 0x09, 0x00, 0x00, 0x02, 0x02, 0x01, 0x00, 0x02, 0x05, 0x05, 0x00, 0x03, 0x07, 0x01, 0x01
        /*0010*/ 	.byte	0x02, 0x03, 0x00, 0x00, 0x02, 0x06, 0x01, 0x00, 0x04, 0x0b, 0x08, 0x00, 0x09, 0x00, 0x00, 0x00
        /*0020*/ 	.byte	0x00, 0x00, 0x00, 0x00


//--------------------- .nv.info._Z12sumReductionPiS_ --------------------------
	.section	.nv.info._Z12sumReductionPiS_,"",@"SHT_CUDA_INFO"
	.sectionflags	@""
	.align	4


	//----- nvinfo : EIATTR_CUDA_API_VERSION
	.align		4
        /*0000*/ 	.byte	0x04, 0x37
        /*0002*/ 	.short	(.L_7 - .L_6)
.L_6:
        /*0004*/ 	.word	0x00000082


	//----- nvinfo : EIATTR_KPARAM_INFO
	.align		4
.L_7:
        /*0008*/ 	.byte	0x04, 0x17
        /*000a*/ 	.short	(.L_9 - .L_8)
.L_8:
        /*000c*/ 	.word	0x00000000
        /*0010*/ 	.short	0x0001
        /*0012*/ 	.short	0x0008
        /*0014*/ 	.byte	0x00, 0xf5, 0x21, 0x00


	//----- nvinfo : EIATTR_KPARAM_INFO
	.align		4
.L_9:
        /*0018*/ 	.byte	0x04, 0x17
        /*001a*/ 	.short	(.L_11 - .L_10)
.L_10:
        /*001c*/ 	.word	0x00000000
        /*0020*/ 	.short	0x0000
        /*0022*/ 	.short	0x0000
        /*0024*/ 	.byte	0x00, 0xf5, 0x21, 0x00


	//----- nvinfo : EIATTR_SPARSE_MMA_MASK
	.align		4
.L_11:
        /*0028*/ 	.byte	0x03, 0x50
        /*002a*/ 	.short	0x0000


	//----- nvinfo : EIATTR_MAXREG_COUNT
	.align		4
        /*002c*/ 	.byte	0x03, 0x1b
        /*002e*/ 	.short	0x00ff


	//----- nvinfo : EIATTR_NUM_BARRIERS
	.align		4
        /*0030*/ 	.byte	0x02, 0x4c
        /*0032*/ 	.byte	0x01
	.zero		1


	//----- nvinfo : EIATTR_MERCURY_ISA_VERSION
	.align		4
        /*0034*/ 	.byte	0x03, 0x5f
        /*0036*/ 	.short	0x0101


	//----- nvinfo : EIATTR_VRC_CTA_INIT_COUNT
	.align		4
        /*0038*/ 	.byte	0x02, 0x4a
	.zero		1
	.zero		1


	//----- nvinfo : EIATTR_EXIT_INSTR_OFFSETS
	.align		4
        /*003c*/ 	.byte	0x04, 0x1c
        /*003e*/ 	.short	(.L_13 - .L_12)


	//   ....[0]....
.L_12:
        /*0040*/ 	.word	0x000001f0


	//   ....[1]....
        /*0044*/ 	.word	0x00000270


	//----- nvinfo : EIATTR_CBANK_PARAM_SIZE
	.align		4
.L_13:
        /*0048*/ 	.byte	0x03, 0x19
        /*004a*/ 	.short	0x0010


	//----- nvinfo : EIATTR_PARAM_CBANK
	.align		4
        /*004c*/ 	.byte	0x04, 0x0a
        /*004e*/ 	.short	(.L_15 - .L_14)
	.align		4
.L_14:
        /*0050*/ 	.word	index@(.nv.constant0._Z12sumReductionPiS_)
        /*0054*/ 	.short	0x0380
        /*0056*/ 	.short	0x0010


	//----- nvinfo : EIATTR_SW_WAR
	.align		4
.L_15:
        /*0058*/ 	.byte	0x04, 0x36
        /*005a*/ 	.short	(.L_17 - .L_16)
.L_16:
        /*005c*/ 	.word	0x00000008
.L_17:


//--------------------- .nv.callgraph             --------------------------
	.section	.nv.callgraph,"",@"SHT_CUDA_CALLGRAPH"
	.align	4
	.sectionentsize	8
	.align		4
        /*0000*/ 	.word	0x00000000
	.align		4
        /*0004*/ 	.word	0xffffffff
	.align		4
        /*0008*/ 	.word	0x00000000
	.align		4
        /*000c*/ 	.word	0xfffffffe
	.align		4
        /*0010*/ 	.word	0x00000000
	.align		4
        /*0014*/ 	.word	0xfffffffd
	.align		4
        /*0018*/ 	.word	0x00000000
	.align		4
        /*001c*/ 	.word	0xfffffffc


//--------------------- .text._Z12sumReductionPiS_ --------------------------
	.section	.text._Z12sumReductionPiS_,"ax",@progbits
	.align	128
        .global         _Z12sumReductionPiS_
        .type           _Z12sumReductionPiS_,@function
        .size           _Z12sumReductionPiS_,(.L_x_3 - _Z12sumReductionPiS_)
        .other          _Z12sumReductionPiS_,@"STO_CUDA_ENTRY STV_DEFAULT"
_Z12sumReductionPiS_:
.text._Z12sumReductionPiS_:
[----:B------:R-:W-:Y:S01]  /*0000*/  LDC R1, c[0x0][0x37c] ;  /* 0x0000df00ff017b82 */ /* 0x000fe20000000800 */
[----:B------:R-:W0:Y:S07]  /*0010*/  S2R R7, SR_TID.X ;  /* 0x0000000000077919 */ /* 0x000e2e0000002100 */
[----:B------:R-:W1:Y:S01]  /*0020*/  LDC.64 R2, c[0x0][0x380] ;  /* 0x0000e000ff027b82 */ /* 0x000e620000000a00 */
[----:B------:R-:W0:Y:S01]  /*0030*/  LDCU UR8, c[0x0][0x360] ;  /* 0x00006c00ff0877ac */ /* 0x000e220008000800 */
[----:B------:R-:W0:Y:S01]  /*0040*/  S2R R6, SR_CTAID.X ;  /* 0x0000000000067919 */ /* 0x000e220000002500 */
[----:B------:R-:W2:Y:S01]  /*0050*/  LDCU.64 UR6, c[0x0][0x358] ;  /* 0x00006b00ff0677ac */ /* 0x000ea20008000a00 */
[----:B0-----:R-:W-:-:S04]  /*0060*/  IMAD R5, R6, UR8, R7 ;  /* 0x0000000806057c24 */ /* 0x001fc8000f8e0207 */
[----:B-1----:R-:W-:-:S06]  /*0070*/  IMAD.WIDE R2, R5, 0x4, R2 ;  /* 0x0000000405027825 */ /* 0x002fcc00078e0202 */
[----:B--2---:R-:W2:Y:S01]  /*0080*/  LDG.E R2, desc[UR6][R2.64] ;  /* 0x0000000602027981 */ /* 0x004ea2000c1e1900 */
[----:B------:R-:W0:Y:S01]  /*0090*/  S2UR UR5, SR_CgaCtaId ;  /* 0x00000000000579c3 */ /* 0x000e220000008800 */
[----:B------:R-:W-:Y:S01]  /*00a0*/  UMOV UR4, 0x400 ;  /* 0x0000040000047882 */ /* 0x000fe20000000000 */
[----:B------:R-:W-:Y:S01]  /*00b0*/  UISETP.GE.U32.AND UP0, UPT, UR8, 0x2, UPT ;  /* 0x000000020800788c */ /* 0x000fe2000bf06070 */
[----:B------:R-:W-:Y:S01]  /*00c0*/  ISETP.NE.AND P0, PT, R7, RZ, PT ;  /* 0x000000ff0700720c */ /* 0x000fe20003f05270 */
[----:B0-----:R-:W-:-:S06]  /*00d0*/  ULEA UR4, UR5, UR4, 0x18 ;  /* 0x0000000405047291 */ /* 0x001fcc000f8ec0ff */
[----:B------:R-:W-:-:S05]  /*00e0*/  LEA R5, R7, UR4, 0x2 ;  /* 0x0000000407057c11 */ /* 0x000fca000f8e10ff */
[----:B--2---:R0:W-:Y:S01]  /*00f0*/  STS [R5], R2 ;  /* 0x0000000205007388 */ /* 0x0041e20000000800 */
[----:B------:R-:W-:Y:S06]  /*0100*/  BAR.SYNC.DEFER_BLOCKING 0x0 ;  /* 0x0000000000007b1d */ /* 0x000fec0000010000 */
[----:B------:R-:W-:Y:S05]  /*0110*/  BRA.U !UP0, `(.L_x_0) ;  /* 0x0000000108347547 */ /* 0x000fea000b800000 */
[----:B------:R-:W-:-:S07]  /*0120*/  IMAD.MOV.U32 R0, RZ, RZ, 0x1 ;  /* 0x00000001ff007424 */ /* 0x000fce00078e00ff */
.L_x_1:
[----:B------:R-:W-:-:S05]  /*0130*/  IMAD.SHL.U32 R8, R0, 0x2, RZ ;  /* 0x0000000200087824 */ /* 0x000fca00078e00ff */
[----:B0-----:R-:W-:-:S04]  /*0140*/  IADD3 R2, PT, PT, R8, -0x1, RZ ;  /* 0xffffffff08027810 */ /* 0x001fc80007ffe0ff */
[----:B------:R-:W-:-:S13]  /*0150*/  LOP3.LUT P1, RZ, R2, R7, RZ, 0xc0, !PT ;  /* 0x0000000702ff7212 */ /* 0x000fda000782c0ff */
[----:B------:R-:W-:Y:S01]  /*0160*/  @!P1 IMAD R2, R0, 0x4, R5 ;  /* 0x0000000400029824 */ /* 0x000fe200078e0205 */
[----:B------:R-:W-:Y:S01]  /*0170*/  @!P1 LDS R3, [R5] ;  /* 0x0000000005039984 */ /* 0x000fe20000000800 */
[----:B------:R-:W-:-:S04]  /*0180*/  MOV R0, R8 ;  /* 0x0000000800007202 */ /* 0x000fc80000000f00 */
[----:B------:R-:W0:Y:S02]  /*0190*/  @!P1 LDS R2, [R2] ;  /* 0x0000000002029984 */ /* 0x000e240000000800 */
[----:B0-----:R-:W-:-:S05]  /*01a0*/  @!P1 IADD3 R4, PT, PT, R2, R3, RZ ;  /* 0x0000000302049210 */ /* 0x001fca0007ffe0ff */
[----:B------:R1:W-:Y:S01]  /*01b0*/  @!P1 STS [R5], R4 ;  /* 0x0000000405009388 */ /* 0x0003e20000000800 */
[----:B------:R-:W-:Y:S01]  /*01c0*/  BAR.SYNC.DEFER_BLOCKING 0x0 ;  /* 0x0000000000007b1d */ /* 0x000fe20000010000 */
[----:B------:R-:W-:-:S13]  /*01d0*/  ISETP.GE.U32.AND P1, PT, R8, UR8, PT ;  /* 0x0000000808007c0c */ /* 0x000fda000bf26070 */
[----:B-1----:R-:W-:Y:S05]  /*01e0*/  @!P1 BRA `(.L_x_1) ;  /* 0xfffffffc00d09947 */ /* 0x002fea000383ffff */
.L_x_0:
[----:B------:R-:W-:Y:S05]  /*01f0*/  @P0 EXIT ;  /* 0x000000000000094d */ /* 0x000fea0003800000 */
[----:B------:R-:W1:Y:S01]  /*0200*/  S2UR UR5, SR_CgaCtaId ;  /* 0x00000000000579c3 */ /* 0x000e620000008800 */
[----:B------:R-:W-:-:S07]  /*0210*/  UMOV UR4, 0x400 ;  /* 0x0000040000047882 */ /* 0x000fce0000000000 */
[----:B0-----:R-:W0:Y:S01]  /*0220*/  LDC.64 R2, c[0x0][0x388] ;  /* 0x0000e200ff027b82 */ /* 0x001e220000000a00 */
[----:B-1----:R-:W-:Y:S01]  /*0230*/  ULEA UR4, UR5, UR4, 0x18 ;  /* 0x0000000405047291 */ /* 0x002fe2000f8ec0ff */
[----:B0-----:R-:W-:-:S08]  /*0240*/  IMAD.WIDE.U32 R2, R6, 0x4, R2 ;  /* 0x0000000406027825 */ /* 0x001fd000078e0002 */
[----:B------:R-:W0:Y:S04]  /*0250*/  LDS R5, [UR4] ;  /* 0x00000004ff057984 */ /* 0x000e280008000800 */
[----:B0-----:R-:W-:Y:S01]  /*0260*/  STG.E desc[UR6][R2.64], R5 ;  /* 0x0000000502007986 */ /* 0x001fe2000c101906 */
[----:B------:R-:W-:Y:S05]  /*0270*/  EXIT ;  /* 0x000000000000794d */ /* 0x000fea0003800000 */
.L_x_2:
[----:B------:R-:W-:-:S00]  /*0280*/  BRA `(.L_x_2) ;  /* 0xfffffffc00fc7947 */ /* 0x000fc0000383ffff */
[----:B------:R-:W-:-:S00]  /*0290*/  NOP ;  /* 0x0000000000007918 */ /* 0x000fc00000000000 */
        /* <DEDUP_REMOVED lines=14> */
.L_x_3:


//--------------------- .nv.shared._Z12sumReductionPiS_ --------------------------
	.section	.nv.shared._Z12sumReductionPiS_,"aw",@nobits
	.sectionflags	@""
	.align	4
.nv.shared._Z12sumReductionPiS_:
	.zero		2048


//--------------------- .nv.shared.reserved.0     --------------------------
	.section	.nv.shared.reserved.0,"aw",@nobits
	.weak		__nv_reservedSMEM_offset_0_alias
	.size		__nv_reservedSMEM_offset_0_alias, 0, 64
	.other		__nv_reservedSMEM_offset_0_alias,@"STO_CUDA_RESERVED_SHARED STV_DEFAULT"
__nv_reservedSMEM_offset_0_alias:
	.zero		0
	.zero		64


//--------------------- .nv.constant0._Z12sumReductionPiS_ --------------------------
	.section	.nv.constant0._Z12sumReductionPiS_,"a",@progbits
	.sectionflags	@""
	.align	4
.nv.constant0._Z12sumReductionPiS_:
	.zero		912


//--------------------- SYMBOLS --------------------------

	.type		.nv.reservedSmem.offset0,@object
	.size		.nv.reservedSmem.offset0,0x4
	.type		.nv.reservedSmem.cap,@object
	.size		.nv.reservedSmem.cap,0x4
